//
// Generated by NVIDIA NVVM Compiler
//
// Compiler Build ID: CL-36424714
// Cuda compilation tools, release 13.0, V13.0.88
// Based on NVVM 20.0.0
//

.version 9.0
.target sm_100
.address_size 64

	// .globl	_Z10matrix_mulPiS_S_ii

.visible .entry _Z10matrix_mulPiS_S_ii(
	.param .u64 .ptr .align 1 _Z10matrix_mulPiS_S_ii_param_0,
	.param .u64 .ptr .align 1 _Z10matrix_mulPiS_S_ii_param_1,
	.param .u64 .ptr .align 1 _Z10matrix_mulPiS_S_ii_param_2,
	.param .u32 _Z10matrix_mulPiS_S_ii_param_3,
	.param .u32 _Z10matrix_mulPiS_S_ii_param_4
)
{
	.reg .pred 	%p<13>;
	.reg .b32 	%r<106>;
	.reg .b64 	%rd<67>;

	ld.param.u64 	%rd14, [_Z10matrix_mulPiS_S_ii_param_0];
	ld.param.u64 	%rd15, [_Z10matrix_mulPiS_S_ii_param_1];
	ld.param.u32 	%r30, [_Z10matrix_mulPiS_S_ii_param_3];
	ld.param.u32 	%r29, [_Z10matrix_mulPiS_S_ii_param_4];
	cvta.to.global.u64 	%rd1, %rd15;
	cvta.to.global.u64 	%rd2, %rd14;
	mov.u32 	%r31, %ctaid.y;
	mov.u32 	%r32, %ntid.y;
	mov.u32 	%r33, %tid.y;
	mad.lo.s32 	%r1, %r31, %r32, %r33;
	mov.u32 	%r34, %ctaid.x;
	mov.u32 	%r35, %ntid.x;
	mov.u32 	%r36, %tid.x;
	mad.lo.s32 	%r2, %r34, %r35, %r36;
	setp.ge.s32 	%p1, %r1, %r30;
	setp.ge.s32 	%p2, %r2, %r29;
	or.pred  	%p3, %p1, %p2;
	@%p3 bra 	$L__BB0_14;
	setp.lt.s32 	%p4, %r29, 1;
	mov.b32 	%r105, 0;
	@%p4 bra 	$L__BB0_13;
	mul.lo.s32 	%r3, %r29, %r1;
	and.b32  	%r4, %r29, 7;
	setp.lt.u32 	%p5, %r29, 8;
	mov.b32 	%r100, 0;
	mov.u32 	%r105, %r100;
	@%p5 bra 	$L__BB0_5;
	and.b32  	%r100, %r29, 2147483640;
	neg.s32 	%r94, %r100;
	mul.wide.u32 	%rd16, %r29, 4;
	add.s64 	%rd3, %rd1, %rd16;
	mul.wide.u32 	%rd17, %r29, 8;
	add.s64 	%rd4, %rd1, %rd17;
	mul.wide.u32 	%rd18, %r29, 12;
	add.s64 	%rd5, %rd1, %rd18;
	mul.wide.u32 	%rd19, %r29, 16;
	add.s64 	%rd6, %rd1, %rd19;
	mul.wide.u32 	%rd20, %r29, 20;
	add.s64 	%rd7, %rd1, %rd20;
	mul.wide.u32 	%rd21, %r29, 24;
	add.s64 	%rd8, %rd1, %rd21;
	mul.wide.u32 	%rd22, %r29, 28;
	add.s64 	%rd9, %rd1, %rd22;
	mul.wide.u32 	%rd23, %r3, 4;
	add.s64 	%rd24, %rd23, %rd2;
	add.s64 	%rd66, %rd24, 16;
	mov.b32 	%r105, 0;
	mov.u32 	%r93, %r2;
$L__BB0_4:
	.pragma "nounroll";
	mul.wide.s32 	%rd25, %r93, 4;
	add.s64 	%rd26, %rd3, %rd25;
	add.s64 	%rd27, %rd4, %rd25;
	add.s64 	%rd28, %rd5, %rd25;
	add.s64 	%rd29, %rd6, %rd25;
	add.s64 	%rd30, %rd7, %rd25;
	add.s64 	%rd31, %rd8, %rd25;
	add.s64 	%rd32, %rd9, %rd25;
	add.s64 	%rd33, %rd1, %rd25;
	ld.global.u32 	%r41, [%rd66+-16];
	ld.global.u32 	%r42, [%rd33];
	mad.lo.s32 	%r43, %r42, %r41, %r105;
	ld.global.u32 	%r44, [%rd66+-12];
	ld.global.u32 	%r45, [%rd26];
	mad.lo.s32 	%r46, %r45, %r44, %r43;
	ld.global.u32 	%r47, [%rd66+-8];
	ld.global.u32 	%r48, [%rd27];
	mad.lo.s32 	%r49, %r48, %r47, %r46;
	ld.global.u32 	%r50, [%rd66+-4];
	ld.global.u32 	%r51, [%rd28];
	mad.lo.s32 	%r52, %r51, %r50, %r49;
	ld.global.u32 	%r53, [%rd66];
	ld.global.u32 	%r54, [%rd29];
	mad.lo.s32 	%r55, %r54, %r53, %r52;
	ld.global.u32 	%r56, [%rd66+4];
	ld.global.u32 	%r57, [%rd30];
	mad.lo.s32 	%r58, %r57, %r56, %r55;
	ld.global.u32 	%r59, [%rd66+8];
	ld.global.u32 	%r60, [%rd31];
	mad.lo.s32 	%r61, %r60, %r59, %r58;
	ld.global.u32 	%r62, [%rd66+12];
	ld.global.u32 	%r63, [%rd32];
	mad.lo.s32 	%r105, %r63, %r62, %r61;
	add.s32 	%r94, %r94, 8;
	shl.b32 	%r64, %r29, 3;
	add.s32 	%r93, %r93, %r64;
	add.s64 	%rd66, %rd66, 32;
	setp.ne.s32 	%p6, %r94, 0;
	@%p6 bra 	$L__BB0_4;
$L__BB0_5:
	setp.eq.s32 	%p7, %r4, 0;
	@%p7 bra 	$L__BB0_13;
	and.b32  	%r16, %r29, 3;
	setp.lt.u32 	%p8, %r4, 4;
	@%p8 bra 	$L__BB0_8;
	add.s32 	%r66, %r100, %r3;
	mul.wide.u32 	%rd34, %r66, 4;
	add.s64 	%rd35, %rd2, %rd34;
	ld.global.u32 	%r67, [%rd35];
	mad.lo.s32 	%r68, %r100, %r29, %r2;
	mul.wide.s32 	%rd36, %r68, 4;
	add.s64 	%rd37, %rd1, %rd36;
	ld.global.u32 	%r69, [%rd37];
	mad.lo.s32 	%r70, %r69, %r67, %r105;
	cvt.u64.u32 	%rd38, %r3;
	cvt.u64.u32 	%rd39, %r100;
	add.s64 	%rd40, %rd39, %rd38;
	shl.b64 	%rd41, %rd40, 2;
	add.s64 	%rd42, %rd2, %rd41;
	ld.global.u32 	%r71, [%rd42+4];
	mul.wide.u32 	%rd43, %r29, 4;
	add.s64 	%rd44, %rd37, %rd43;
	ld.global.u32 	%r72, [%rd44];
	mad.lo.s32 	%r73, %r72, %r71, %r70;
	ld.global.u32 	%r74, [%rd42+8];
	add.s64 	%rd45, %rd44, %rd43;
	ld.global.u32 	%r75, [%rd45];
	mad.lo.s32 	%r76, %r75, %r74, %r73;
	ld.global.u32 	%r77, [%rd42+12];
	add.s64 	%rd46, %rd45, %rd43;
	ld.global.u32 	%r78, [%rd46];
	mad.lo.s32 	%r105, %r78, %r77, %r76;
	add.s32 	%r100, %r100, 4;
$L__BB0_8:
	setp.eq.s32 	%p9, %r16, 0;
	@%p9 bra 	$L__BB0_13;
	setp.eq.s32 	%p10, %r16, 1;
	@%p10 bra 	$L__BB0_11;
	add.s32 	%r80, %r100, %r3;
	mul.wide.u32 	%rd47, %r80, 4;
	add.s64 	%rd48, %rd2, %rd47;
	ld.global.u32 	%r81, [%rd48];
	mad.lo.s32 	%r82, %r100, %r29, %r2;
	mul.wide.s32 	%rd49, %r82, 4;
	add.s64 	%rd50, %rd1, %rd49;
	ld.global.u32 	%r83, [%rd50];
	mad.lo.s32 	%r84, %r83, %r81, %r105;
	cvt.u64.u32 	%rd51, %r3;
	cvt.u64.u32 	%rd52, %r100;
	add.s64 	%rd53, %rd52, %rd51;
	shl.b64 	%rd54, %rd53, 2;
	add.s64 	%rd55, %rd2, %rd54;
	ld.global.u32 	%r85, [%rd55+4];
	mul.wide.u32 	%rd56, %r29, 4;
	add.s64 	%rd57, %rd50, %rd56;
	ld.global.u32 	%r86, [%rd57];
	mad.lo.s32 	%r105, %r86, %r85, %r84;
	add.s32 	%r100, %r100, 2;
$L__BB0_11:
	and.b32  	%r87, %r29, 1;
	setp.eq.b32 	%p11, %r87, 1;
	not.pred 	%p12, %p11;
	@%p12 bra 	$L__BB0_13;
	add.s32 	%r88, %r100, %r3;
	mul.wide.u32 	%rd58, %r88, 4;
	add.s64 	%rd59, %rd2, %rd58;
	ld.global.u32 	%r89, [%rd59];
	mad.lo.s32 	%r90, %r100, %r29, %r2;
	mul.wide.s32 	%rd60, %r90, 4;
	add.s64 	%rd61, %rd1, %rd60;
	ld.global.u32 	%r91, [%rd61];
	mad.lo.s32 	%r105, %r91, %r89, %r105;
$L__BB0_13:
	ld.param.u64 	%rd65, [_Z10matrix_mulPiS_S_ii_param_2];
	mad.lo.s32 	%r92, %r29, %r1, %r2;
	cvta.to.global.u64 	%rd62, %rd65;
	mul.wide.s32 	%rd63, %r92, 4;
	add.s64 	%rd64, %rd62, %rd63;
	st.global.u32 	[%rd64], %r105;
$L__BB0_14:
	ret;

}


// ===== COMPILED SASS (sm_100) =====

	.target	sm_100

	.elftype	@"ET_EXEC"


//--------------------- .note.nv.tkinfo           --------------------------
	.section	.note.nv.tkinfo,"",@"SHT_NOTE"
	.sectionflags	@"SHF_NOTE_NV_TKINFO"
	.tkinfo
        /*0018*/ 	.word	0x00000002
        /*0030*/ 	.string	""
        /*0030*/ 	.string	"ptxas"
        /*0030*/ 	.string	"Cuda compilation tools, release 13.0, V13.0.88"
        /*0030*/ 	.string	"Build cuda_13.0.r13.0/compiler.36424714_0"
        /*0030*/ 	.string	"-arch sm_100 -m 64 "



//--------------------- .note.nv.cuinfo           --------------------------
	.section	.note.nv.cuinfo,"",@"SHT_NOTE"
	.sectionflags	@"SHF_NOTE_NV_CUINFO"
        /*0018*/ 	.short	0x0002
        /*001a*/ 	.short	0x0064
        /*001c*/ 	.short	0x0082
	.zero		2


//--------------------- .nv.info                  --------------------------
	.section	.nv.info,"",@"SHT_CUDA_INFO"
	.align	4


	//----- nvinfo : EIATTR_REGCOUNT
	.align		4
        /*0000*/ 	.byte	0x04, 0x2f
        /*0002*/ 	.short	(.L_1 - .L_0)
	.align		4
.L_0:
        /*0004*/ 	.word	index@(_Z10matrix_mulPiS_S_ii)
        /*0008*/ 	.word	0x0000001e


	//----- nvinfo : EIATTR_FRAME_SIZE
	.align		4
.L_1:
        /*000c*/ 	.byte	0x04, 0x11
        /*000e*/ 	.short	(.L_3 - .L_2)
	.align		4
.L_2:
        /*0010*/ 	.word	index@(_Z10matrix_mulPiS_S_ii)
        /*0014*/ 	.word	0x00000000


	//----- nvinfo : EIATTR_MIN_STACK_SIZE
	.align		4
.L_3:
        /*0018*/ 	.byte	0x04, 0x12
        /*001a*/ 	.short	(.L_5 - .L_4)
	.align		4
.L_4:
        /*001c*/ 	.word	index@(_Z10matrix_mulPiS_S_ii)
        /*0020*/ 	.word	0x00000000
.L_5:


//--------------------- .nv.compat                --------------------------
	.section	.nv.compat,"",@"SHT_CUDA_COMPAT_INFO"
	.align	4
        /*0000*/ 	.byte	0x02, 0x09, 0x00, 0x00, 0x02, 0x02, 0x01, 0x00, 0x02, 0x05, 0x05, 0x00, 0x03, 0x07, 0x01, 0x01
        /*0010*/ 	.byte	0x02, 0x03, 0x00, 0x00, 0x02, 0x06, 0x01, 0x00, 0x04, 0x0b, 0x08, 0x00, 0x09, 0x00, 0x00, 0x00
        /*0020*/ 	.byte	0x00, 0x00, 0x00, 0x00


//--------------------- .nv.info._Z10matrix_mulPiS_S_ii --------------------------
	.section	.nv.info._Z10matrix_mulPiS_S_ii,"",@"SHT_CUDA_INFO"
	.sectionflags	@""
	.align	4


	//----- nvinfo : EIATTR_CUDA_API_VERSION
	.align		4
        /*0000*/ 	.byte	0x04, 0x37
        /*0002*/ 	.short	(.L_7 - .L_6)
.L_6:
        /*0004*/ 	.word	0x00000082


	//----- nvinfo : EIATTR_KPARAM_INFO
	.align		4
.L_7:
        /*0008*/ 	.byte	0x04, 0x17
        /*000a*/ 	.short	(.L_9 - .L_8)
.L_8:
        /*000c*/ 	.word	0x00000000
        /*0010*/ 	.short	0x0004
        /*0012*/ 	.short	0x001c
        /*0014*/ 	.byte	0x00, 0xf0, 0x11, 0x00


	//----- nvinfo : EIATTR_KPARAM_INFO
	.align		4
.L_9:
        /*0018*/ 	.byte	0x04, 0x17
        /*001a*/ 	.short	(.L_11 - .L_10)
.L_10:
        /*001c*/ 	.word	0x00000000
        /*0020*/ 	.short	0x0003
        /*0022*/ 	.short	0x0018
        /*0024*/ 	.byte	0x00, 0xf0, 0x11, 0x00


	//----- nvinfo : EIATTR_KPARAM_INFO
	.align		4
.L_11:
        /*0028*/ 	.byte	0x04, 0x17
        /*002a*/ 	.short	(.L_13 - .L_12)
.L_12:
        /*002c*/ 	.word	0x00000000
        /*0030*/ 	.short	0x0002
        /*0032*/ 	.short	0x0010
        /*0034*/ 	.byte	0x00, 0xf5, 0x21, 0x00


	//----- nvinfo : EIATTR_KPARAM_INFO
	.align		4
.L_13:
        /*0038*/ 	.byte	0x04, 0x17
        /*003a*/ 	.short	(.L_15 - .L_14)
.L_14:
        /*003c*/ 	.word	0x00000000
        /*0040*/ 	.short	0x0001
        /*0042*/ 	.short	0x0008
        /*0044*/ 	.byte	0x00, 0xf5, 0x21, 0x00


	//----- nvinfo : EIATTR_KPARAM_INFO
	.align		4
.L_15:
        /*0048*/ 	.byte	0x04, 0x17
        /*004a*/ 	.short	(.L_17 - .L_16)
.L_16:
        /*004c*/ 	.word	0x00000000
        /*0050*/ 	.short	0x0000
        /*0052*/ 	.short	0x0000
        /*0054*/ 	.byte	0x00, 0xf5, 0x21, 0x00


	//----- nvinfo : EIATTR_SPARSE_MMA_MASK
	.align		4
.L_17:
        /*0058*/ 	.byte	0x03, 0x50
        /*005a*/ 	.short	0x0000


	//----- nvinfo : EIATTR_MAXREG_COUNT
	.align		4
        /*005c*/ 	.byte	0x03, 0x1b
        /*005e*/ 	.short	0x00ff


	//----- nvinfo : EIATTR_MERCURY_ISA_VERSION
	.align		4
        /*0060*/ 	.byte	0x03, 0x5f
        /*0062*/ 	.short	0x0101


	//----- nvinfo : EIATTR_VRC_CTA_INIT_COUNT
	.align		4
        /*0064*/ 	.byte	0x02, 0x4a
	.zero		1
	.zero		1


	//----- nvinfo : EIATTR_EXIT_INSTR_OFFSETS
	.align		4
        /*0068*/ 	.byte	0x04, 0x1c
        /*006a*/ 	.short	(.L_19 - .L_18)


	//   ....[0]....
.L_18:
        /*006c*/ 	.word	0x000000c0


	//   ....[1]....
        /*0070*/ 	.word	0x00000ae0


	//----- nvinfo : EIATTR_CBANK_PARAM_SIZE
	.align		4
.L_19:
        /*0074*/ 	.byte	0x03, 0x19
        /*0076*/ 	.short	0x0020


	//----- nvinfo : EIATTR_PARAM_CBANK
	.align		4
        /*0078*/ 	.byte	0x04, 0x0a
        /*007a*/ 	.short	(.L_21 - .L_20)
	.align		4
.L_20:
        /*007c*/ 	.word	index@(.nv.constant0._Z10matrix_mulPiS_S_ii)
        /*0080*/ 	.short	0x0380
        /*0082*/ 	.short	0x0020


	//----- nvinfo : EIATTR_SW_WAR
	.align		4
.L_21:
        /*0084*/ 	.byte	0x04, 0x36
        /*0086*/ 	.short	(.L_23 - .L_22)
.L_22:
        /*0088*/ 	.word	0x00000008
.L_23:


//--------------------- .nv.callgraph             --------------------------
	.section	.nv.callgraph,"",@"SHT_CUDA_CALLGRAPH"
	.align	4
	.sectionentsize	8
	.align		4
        /*0000*/ 	.word	0x00000000
	.align		4
        /*0004*/ 	.word	0xffffffff
	.align		4
        /*0008*/ 	.word	0x00000000
	.align		4
        /*000c*/ 	.word	0xfffffffe
	.align		4
        /*0010*/ 	.word	0x00000000
	.align		4
        /*0014*/ 	.word	0xfffffffd
	.align		4
        /*0018*/ 	.word	0x00000000
	.align		4
        /*001c*/ 	.word	0xfffffffc


//--------------------- .text._Z10matrix_mulPiS_S_ii --------------------------
	.section	.text._Z10matrix_mulPiS_S_ii,"ax",@progbits
	.align	128
        .global         _Z10matrix_mulPiS_S_ii
        .type           _Z10matrix_mulPiS_S_ii,@function
        .size           _Z10matrix_mulPiS_S_ii,(.L_x_5 - _Z10matrix_mulPiS_S_ii)
        .other          _Z10matrix_mulPiS_S_ii,@"STO_CUDA_ENTRY STV_DEFAULT"
_Z10matrix_mulPiS_S_ii:
.text._Z10matrix_mulPiS_S_ii:
[----:B------:R-:W-:Y:S01]  /*0000*/  LDC R1, c[0x0][0x37c] ;  /* 0x0000df00ff017b82 */ /* 0x000fe20000000800 */
[----:B------:R-:W0:Y:S07]  /*0010*/  S2R R3, SR_TID.X ;  /* 0x0000000000037919 */ /* 0x000e2e0000002100 */
[----:B------:R-:W1:Y:S01]  /*0020*/  LDC R13, c[0x0][0x364] ;  /* 0x0000d900ff0d7b82 */ /* 0x000e620000000800 */
[----:B------:R-:W2:Y:S01]  /*0030*/  LDCU.64 UR18, c[0x0][0x398] ;  /* 0x00007300ff1277ac */ /* 0x000ea20008000a00 */
[----:B------:R-:W1:Y:S06]  /*0040*/  S2R R2, SR_TID.Y ;  /* 0x0000000000027919 */ /* 0x000e6c0000002200 */
[----:B------:R-:W0:Y:S08]  /*0050*/  S2UR UR5, SR_CTAID.X ;  /* 0x00000000000579c3 */ /* 0x000e300000002500 */
[----:B------:R-:W0:Y:S08]  /*0060*/  LDC R0, c[0x0][0x360] ;  /* 0x0000d800ff007b82 */ /* 0x000e300000000800 */
[----:B------:R-:W1:Y:S01]  /*0070*/  S2UR UR4, SR_CTAID.Y ;  /* 0x00000000000479c3 */ /* 0x000e620000002600 */
[----:B0-----:R-:W-:-:S05]  /*0080*/  IMAD R0, R0, UR5, R3 ;  /* 0x0000000500007c24 */ /* 0x001fca000f8e0203 */
[----:B--2---:R-:W-:Y:S01]  /*0090*/  ISETP.GE.AND P0, PT, R0, UR19, PT ;  /* 0x0000001300007c0c */ /* 0x004fe2000bf06270 */
[----:B-1----:R-:W-:-:S05]  /*00a0*/  IMAD R13, R13, UR4, R2 ;  /* 0x000000040d0d7c24 */ /* 0x002fca000f8e0202 */
[----:B------:R-:W-:-:S13]  /*00b0*/  ISETP.GE.OR P0, PT, R13, UR18, P0 ;  /* 0x000000120d007c0c */ /* 0x000fda0008706670 */
[----:B------:R-:W-:Y:S05]  /*00c0*/  @P0 EXIT ;  /* 0x000000000000094d */ /* 0x000fea0003800000 */
[----:B------:R-:W-:Y:S01]  /*00d0*/  UISETP.GE.AND UP0, UPT, UR19, 0x1, UPT ;  /* 0x000000011300788c */ /* 0x000fe2000bf06270 */
[----:B------:R-:W-:Y:S01]  /*00e0*/  HFMA2 R12, -RZ, RZ, 0, 0 ;  /* 0x00000000ff0c7431 */ /* 0x000fe200000001ff */
[----:B------:R-:W0:Y:S07]  /*00f0*/  LDCU.64 UR16, c[0x0][0x358] ;  /* 0x00006b00ff1077ac */ /* 0x000e2e0008000a00 */
[----:B------:R-:W-:Y:S05]  /*0100*/  BRA.U !UP0, `(.L_x_0) ;  /* 0x0000000908647547 */ /* 0x000fea000b800000 */
[----:B------:R-:W-:Y:S02]  /*0110*/  UISETP.GE.U32.AND UP1, UPT, UR19, 0x8, UPT ;  /* 0x000000081300788c */ /* 0x000fe4000bf26070 */
[----:B------:R-:W-:Y:S01]  /*0120*/  IMAD R5, R13, UR19, RZ ;  /* 0x000000130d057c24 */ /* 0x000fe2000f8e02ff */
[----:B------:R-:W-:Y:S01]  /*0130*/  ULOP3.LUT UR18, UR19, 0x7, URZ, 0xc0, !UPT ;  /* 0x0000000713127892 */ /* 0x000fe2000f8ec0ff */
[----:B------:R-:W-:Y:S01]  /*0140*/  MOV R12, RZ ;  /* 0x000000ff000c7202 */ /* 0x000fe20000000f00 */
[----:B------:R-:W-:Y:S02]  /*0150*/  UMOV UR4, URZ ;  /* 0x000000ff00047c82 */ /* 0x000fe40008000000 */
[----:B------:R-:W-:Y:S02]  /*0160*/  UISETP.NE.AND UP0, UPT, UR18, URZ, UPT ;  /* 0x000000ff1200728c */ /* 0x000fe4000bf05270 */
[----:B------:R-:W-:Y:S09]  /*0170*/  BRA.U !UP1, `(.L_x_1) ;  /* 0x0000000509087547 */ /* 0x000ff2000b800000 */
[----:B------:R-:W1:Y:S01]  /*0180*/  LDCU.128 UR20, c[0x0][0x380] ;  /* 0x00007000ff1477ac */ /* 0x000e620008000c00 */
[----:B------:R-:W-:Y:S02]  /*0190*/  MOV R12, RZ ;  /* 0x000000ff000c7202 */ /* 0x000fe40000000f00 */
[----:B------:R-:W-:Y:S01]  /*01a0*/  MOV R14, R0 ;  /* 0x00000000000e7202 */ /* 0x000fe20000000f00 */
[----:B------:R-:W-:-:S04]  /*01b0*/  ULOP3.LUT UR4, UR19, 0x7ffffff8, URZ, 0xc0, !UPT ;  /* 0x7ffffff813047892 */ /* 0x000fc8000f8ec0ff */
[----:B------:R-:W-:Y:S01]  /*01c0*/  UIADD3 UR5, UPT, UPT, -UR4, URZ, URZ ;  /* 0x000000ff04057290 */ /* 0x000fe2000fffe1ff */
[----:B-1----:R-:W-:Y:S01]  /*01d0*/  MOV R2, UR20 ;  /* 0x0000001400027c02 */ /* 0x002fe20008000f00 */
[----:B------:R-:W-:Y:S01]  /*01e0*/  UIMAD.WIDE.U32 UR6, UR19, 0xc, UR22 ;  /* 0x0000000c130678a5 */ /* 0x000fe2000f8e0016 */
[----:B------:R-:W-:Y:S01]  /*01f0*/  MOV R3, UR21 ;  /* 0x0000001500037c02 */ /* 0x000fe20008000f00 */
[----:B------:R-:W-:Y:S02]  /*0200*/  UIMAD.WIDE.U32 UR8, UR19, 0x10, UR22 ;  /* 0x00000010130878a5 */ /* 0x000fe4000f8e0016 */
[----:B------:R-:W-:Y:S01]  /*0210*/  UIMAD.WIDE.U32 UR10, UR19, 0x14, UR22 ;  /* 0x00000014130a78a5 */ /* 0x000fe2000f8e0016 */
[----:B------:R-:W-:Y:S01]  /*0220*/  IMAD.WIDE.U32 R2, R5, 0x4, R2 ;  /* 0x0000000405027825 */ /* 0x000fe200078e0002 */
[----:B------:R-:W-:Y:S02]  /*0230*/  UIMAD.WIDE.U32 UR12, UR19, 0x18, UR22 ;  /* 0x00000018130c78a5 */ /* 0x000fe4000f8e0016 */
[----:B------:R-:W-:Y:S01]  /*0240*/  UIMAD.WIDE.U32 UR14, UR19, 0x1c, UR22 ;  /* 0x0000001c130e78a5 */ /* 0x000fe2000f8e0016 */
[----:B------:R-:W-:-:S04]  /*0250*/  IADD3 R2, P0, PT, R2, 0x10, RZ ;  /* 0x0000001002027810 */ /* 0x000fc80007f1e0ff */
[----:B------:R-:W-:-:S09]  /*0260*/  IADD3.X R3, PT, PT, RZ, R3, RZ, P0, !PT ;  /* 0x00000003ff037210 */ /* 0x000fd200007fe4ff */
.L_x_2:
[----:B------:R-:W-:Y:S01]  /*0270*/  HFMA2 R23, -RZ, RZ, 0, 2.384185791015625e-07 ;  /* 0x00000004ff177431 */ /* 0x000fe200000001ff */
[----:B------:R-:W-:Y:S01]  /*0280*/  UIMAD.WIDE.U32 UR24, UR19, 0x4, UR22 ;  /* 0x00000004131878a5 */ /* 0x000fe2000f8e0016 */
[----:B0-----:R-:W2:Y:S01]  /*0290*/  LDG.E R21, desc[UR16][R2.64+-0x10] ;  /* 0xfffff01002157981 */ /* 0x001ea2000c1e1900 */
[----:B------:R-:W-:Y:S01]  /*02a0*/  UIMAD.WIDE.U32 UR20, UR19, 0x8, UR22 ;  /* 0x00000008131478a5 */ /* 0x000fe2000f8e0016 */
[----:B------:R-:W-:Y:S01]  /*02b0*/  HFMA2 R5, -RZ, RZ, 0, 2.384185791015625e-07 ;  /* 0x00000004ff057431 */ /* 0x000fe200000001ff */
[----:B------:R-:W-:Y:S01]  /*02c0*/  MOV R11, 0x4 ;  /* 0x00000004000b7802 */ /* 0x000fe20000000f00 */
[----:B------:R-:W3:Y:S01]  /*02d0*/  LDG.E R19, desc[UR16][R2.64+-0xc] ;  /* 0xfffff41002137981 */ /* 0x000ee2000c1e1900 */
[----:B------:R-:W-:Y:S01]  /*02e0*/  MOV R8, UR24 ;  /* 0x0000001800087c02 */ /* 0x000fe20008000f00 */
[----:B------:R-:W-:Y:S01]  /*02f0*/  IMAD.U32 R9, RZ, RZ, UR25 ;  /* 0x00000019ff097e24 */ /* 0x000fe2000f8e00ff */
[----:B------:R-:W-:Y:S01]  /*0300*/  MOV R24, UR20 ;  /* 0x0000001400187c02 */ /* 0x000fe20008000f00 */
[C---:B------:R-:W-:Y:S01]  /*0310*/  IMAD.WIDE R22, R14.reuse, R23, UR22 ;  /* 0x000000160e167e25 */ /* 0x040fe2000f8e0217 */
[----:B------:R-:W-:Y:S01]  /*0320*/  MOV R25, UR21 ;  /* 0x0000001500197c02 */ /* 0x000fe20008000f00 */
[----:B------:R-:W4:Y:S02]  /*0330*/  LDG.E R17, desc[UR16][R2.64+-0x8] ;  /* 0xfffff81002117981 */ /* 0x000f24000c1e1900 */
[----:B------:R-:W-:-:S02]  /*0340*/  IMAD.WIDE R8, R14, 0x4, R8 ;  /* 0x000000040e087825 */ /* 0x000fc400078e0208 */
[----:B------:R-:W2:Y:S02]  /*0350*/  LDG.E R22, desc[UR16][R22.64] ;  /* 0x0000001016167981 */ /* 0x000ea4000c1e1900 */
[C---:B------:R-:W-:Y:S02]  /*0360*/  IMAD.WIDE R24, R14.reuse, 0x4, R24 ;  /* 0x000000040e187825 */ /* 0x040fe400078e0218 */
[----:B------:R0:W3:Y:S02]  /*0370*/  LDG.E R20, desc[UR16][R8.64] ;  /* 0x0000001008147981 */ /* 0x0000e4000c1e1900 */
[C---:B------:R-:W-:Y:S01]  /*0380*/  IMAD.WIDE R10, R14.reuse, R11, UR6 ;  /* 0x000000060e0a7e25 */ /* 0x040fe2000f8e020b */
[----:B------:R-:W-:Y:S01]  /*0390*/  MOV R7, 0x4 ;  /* 0x0000000400077802 */ /* 0x000fe20000000f00 */
[----:B------:R-:W4:Y:S02]  /*03a0*/  LDG.E R18, desc[UR16][R24.64] ;  /* 0x0000001018127981 */ /* 0x000f24000c1e1900 */
[----:B------:R-:W-:-:S02]  /*03b0*/  IMAD.WIDE R4, R14, R5, UR8 ;  /* 0x000000080e047e25 */ /* 0x000fc4000f8e0205 */
[----:B------:R1:W5:Y:S02]  /*03c0*/  LDG.E R16, desc[UR16][R10.64] ;  /* 0x000000100a107981 */ /* 0x000364000c1e1900 */
[----:B0-----:R-:W-:Y:S02]  /*03d0*/  HFMA2 R9, -RZ, RZ, 0, 2.384185791015625e-07 ;  /* 0x00000004ff097431 */ /* 0x001fe400000001ff */
[----:B------:R-:W5:Y:S01]  /*03e0*/  LDG.E R15, desc[UR16][R2.64+-0x4] ;  /* 0xfffffc10020f7981 */ /* 0x000f62000c1e1900 */
[----:B------:R-:W-:-:S03]  /*03f0*/  IMAD.WIDE R6, R14, R7, UR10 ;  /* 0x0000000a0e067e25 */ /* 0x000fc6000f8e0207 */
[----:B------:R0:W5:Y:S01]  /*0400*/  LDG.E R4, desc[UR16][R4.64] ;  /* 0x0000001004047981 */ /* 0x000162000c1e1900 */
[----:B------:R-:W-:-:S03]  /*0410*/  IMAD.MOV.U32 R27, RZ, RZ, 0x4 ;  /* 0x00000004ff1b7424 */ /* 0x000fc600078e00ff */
[----:B------:R-:W5:Y:S01]  /*0420*/  LDG.E R23, desc[UR16][R2.64] ;  /* 0x0000001002177981 */ /* 0x000f62000c1e1900 */
[----:B------:R-:W-:-:S03]  /*0430*/  IMAD.WIDE R8, R14, R9, UR12 ;  /* 0x0000000c0e087e25 */ /* 0x000fc6000f8e0209 */
[----:B------:R-:W5:Y:S01]  /*0440*/  LDG.E R7, desc[UR16][R6.64] ;  /* 0x0000001006077981 */ /* 0x000f62000c1e1900 */
[----:B-1----:R-:W-:-:S03]  /*0450*/  IMAD.WIDE R10, R14, R27, UR14 ;  /* 0x0000000e0e0a7e25 */ /* 0x002fc6000f8e021b */
[----:B------:R-:W5:Y:S04]  /*0460*/  LDG.E R24, desc[UR16][R2.64+0x4] ;  /* 0x0000041002187981 */ /* 0x000f68000c1e1900 */
[----:B------:R-:W5:Y:S04]  /*0470*/  LDG.E R8, desc[UR16][R8.64] ;  /* 0x0000001008087981 */ /* 0x000f68000c1e1900 */
[----:B------:R-:W5:Y:S04]  /*0480*/  LDG.E R25, desc[UR16][R2.64+0x8] ;  /* 0x0000081002197981 */ /* 0x000f68000c1e1900 */
[----:B------:R-:W5:Y:S04]  /*0490*/  LDG.E R10, desc[UR16][R10.64] ;  /* 0x000000100a0a7981 */ /* 0x000f68000c1e1900 */
[----:B------:R1:W5:Y:S01]  /*04a0*/  LDG.E R27, desc[UR16][R2.64+0xc] ;  /* 0x00000c10021b7981 */ /* 0x000362000c1e1900 */
[----:B------:R-:W-:-:S04]  /*04b0*/  UIADD3 UR5, UPT, UPT, UR5, 0x8, URZ ;  /* 0x0000000805057890 */ /* 0x000fc8000fffe0ff */
[----:B------:R-:W-:Y:S01]  /*04c0*/  UISETP.NE.AND UP1, UPT, UR5, URZ, UPT ;  /* 0x000000ff0500728c */ /* 0x000fe2000bf25270 */
[----:B0-----:R-:W-:Y:S02]  /*04d0*/  MOV R5, UR19 ;  /* 0x0000001300057c02 */ /* 0x001fe40008000f00 */
[----:B-1----:R-:W-:Y:S02]  /*04e0*/  IADD3 R2, P0, PT, R2, 0x20, RZ ;  /* 0x0000002002027810 */ /* 0x002fe40007f1e0ff */
[----:B------:R-:W-:Y:S02]  /*04f0*/  LEA R14, R5, R14, 0x3 ;  /* 0x0000000e050e7211 */ /* 0x000fe400078e18ff */
[----:B------:R-:W-:Y:S01]  /*0500*/  IADD3.X R3, PT, PT, RZ, R3, RZ, P0, !PT ;  /* 0x00000003ff037210 */ /* 0x000fe200007fe4ff */
[----:B--2---:R-:W-:-:S04]  /*0510*/  IMAD R21, R21, R22, R12 ;  /* 0x0000001615157224 */ /* 0x004fc800078e020c */
[----:B---3--:R-:W-:-:S04]  /*0520*/  IMAD R19, R19, R20, R21 ;  /* 0x0000001413137224 */ /* 0x008fc800078e0215 */
[----:B----4-:R-:W-:-:S04]  /*0530*/  IMAD R17, R17, R18, R19 ;  /* 0x0000001211117224 */ /* 0x010fc800078e0213 */
[----:B-----5:R-:W-:-:S04]  /*0540*/  IMAD R15, R15, R16, R17 ;  /* 0x000000100f0f7224 */ /* 0x020fc800078e0211 */
[----:B------:R-:W-:-:S04]  /*0550*/  IMAD R4, R23, R4, R15 ;  /* 0x0000000417047224 */ /* 0x000fc800078e020f */
[----:B------:R-:W-:-:S04]  /*0560*/  IMAD R4, R24, R7, R4 ;  /* 0x0000000718047224 */ /* 0x000fc800078e0204 */
[----:B------:R-:W-:-:S04]  /*0570*/  IMAD R4, R25, R8, R4 ;  /* 0x0000000819047224 */ /* 0x000fc800078e0204 */
[----:B------:R-:W-:Y:S01]  /*0580*/  IMAD R12, R27, R10, R4 ;  /* 0x0000000a1b0c7224 */ /* 0x000fe200078e0204 */
[----:B------:R-:W-:Y:S06]  /*0590*/  BRA.U UP1, `(.L_x_2) ;  /* 0xfffffffd01347547 */ /* 0x000fec000b83ffff */
.L_x_1:
[----:B------:R-:W-:Y:S05]  /*05a0*/  BRA.U !UP0, `(.L_x_0) ;  /* 0x00000005083c7547 */ /* 0x000fea000b800000 */
[----:B------:R-:W-:Y:S01]  /*05b0*/  UISETP.GE.U32.AND UP0, UPT, UR18, 0x4, UPT ;  /* 0x000000041200788c */ /* 0x000fe2000bf06070 */
[----:B------:R-:W-:Y:S01]  /*05c0*/  IMAD R2, R13, UR19, RZ ;  /* 0x000000130d027c24 */ /* 0x000fe2000f8e02ff */
[----:B------:R-:W-:-:S04]  /*05d0*/  ULOP3.LUT UR5, UR19, 0x3, URZ, 0xc0, !UPT ;  /* 0x0000000313057892 */ /* 0x000fc8000f8ec0ff */
[----:B------:R-:W-:-:S03]  /*05e0*/  UISETP.NE.AND UP1, UPT, UR5, URZ, UPT ;  /* 0x000000ff0500728c */ /* 0x000fc6000bf25270 */
[----:B------:R-:W-:Y:S08]  /*05f0*/  BRA.U !UP0, `(.L_x_3) ;  /* 0x00000001087c7547 */ /* 0x000ff0000b800000 */
[----:B------:R-:W1:Y:S01]  /*0600*/  LDC.64 R6, c[0x0][0x388] ;  /* 0x0000e200ff067b82 */ /* 0x000e620000000a00 */
[----:B------:R-:W2:Y:S01]  /*0610*/  LDCU.64 UR6, c[0x0][0x380] ;  /* 0x00007000ff0677ac */ /* 0x000ea20008000a00 */
[----:B------:R-:W-:Y:S01]  /*0620*/  MOV R5, UR4 ;  /* 0x0000000400057c02 */ /* 0x000fe20008000f00 */
[----:B------:R-:W-:Y:S01]  /*0630*/  IMAD.U32 R15, RZ, RZ, UR19 ;  /* 0x00000013ff0f7e24 */ /* 0x000fe2000f8e00ff */
[C---:B------:R-:W-:Y:S02]  /*0640*/  IADD3 R3, PT, PT, R2.reuse, UR4, RZ ;  /* 0x0000000402037c10 */ /* 0x040fe4000fffe0ff */
[----:B------:R-:W-:Y:S01]  /*0650*/  MOV R11, UR19 ;  /* 0x00000013000b7c02 */ /* 0x000fe20008000f00 */
[----:B------:R-:W-:Y:S01]  /*0660*/  IMAD R5, R5, UR19, R0 ;  /* 0x0000001305057c24 */ /* 0x000fe2000f8e0200 */
[----:B------:R-:W3:Y:S01]  /*0670*/  LDC.64 R8, c[0x0][0x380] ;  /* 0x0000e000ff087b82 */ /* 0x000ee20000000a00 */
[----:B------:R-:W-:Y:S02]  /*0680*/  IADD3 R14, P0, PT, R2, UR4, RZ ;  /* 0x00000004020e7c10 */ /* 0x000fe4000ff1e0ff */
[----:B------:R-:W-:Y:S01]  /*0690*/  MOV R17, UR19 ;  /* 0x0000001300117c02 */ /* 0x000fe20008000f00 */
[----:B-1----:R-:W-:-:S04]  /*06a0*/  IMAD.WIDE R6, R5, 0x4, R6 ;  /* 0x0000000405067825 */ /* 0x002fc800078e0206 */
[----:B------:R-:W-:Y:S02]  /*06b0*/  IMAD.WIDE.U32 R10, R11, 0x4, R6 ;  /* 0x000000040b0a7825 */ /* 0x000fe400078e0006 */
[----:B0-----:R-:W4:Y:S02]  /*06c0*/  LDG.E R6, desc[UR16][R6.64] ;  /* 0x0000001006067981 */ /* 0x001f24000c1e1900 */
[----:B---3--:R-:W-:Y:S01]  /*06d0*/  IMAD.WIDE.U32 R8, R3, 0x4, R8 ;  /* 0x0000000403087825 */ /* 0x008fe200078e0008 */
[----:B------:R-:W-:Y:S02]  /*06e0*/  IADD3.X R3, PT, PT, RZ, RZ, RZ, P0, !PT ;  /* 0x000000ffff037210 */ /* 0x000fe400007fe4ff */
[----:B--2---:R-:W-:-:S03]  /*06f0*/  LEA R4, P0, R14, UR6, 0x2 ;  /* 0x000000060e047c11 */ /* 0x004fc6000f8010ff */
[----:B------:R-:W4:Y:S01]  /*0700*/  LDG.E R9, desc[UR16][R8.64] ;  /* 0x0000001008097981 */ /* 0x000f22000c1e1900 */
[----:B------:R-:W-:Y:S01]  /*0710*/  LEA.HI.X R5, R14, UR7, R3, 0x2, P0 ;  /* 0x000000070e057c11 */ /* 0x000fe200080f1403 */
[----:B------:R-:W-:Y:S02]  /*0720*/  IMAD.WIDE.U32 R14, R15, 0x4, R10 ;  /* 0x000000040f0e7825 */ /* 0x000fe400078e000a */
[----:B------:R-:W2:Y:S04]  /*0730*/  LDG.E R3, desc[UR16][R10.64] ;  /* 0x000000100a037981 */ /* 0x000ea8000c1e1900 */
[----:B------:R-:W2:Y:S01]  /*0740*/  LDG.E R18, desc[UR16][R4.64+0x4] ;  /* 0x0000041004127981 */ /* 0x000ea2000c1e1900 */
[----:B------:R-:W-:-:S03]  /*0750*/  IMAD.WIDE.U32 R16, R17, 0x4, R14 ;  /* 0x0000000411107825 */ /* 0x000fc600078e000e */
[----:B------:R-:W3:Y:S04]  /*0760*/  LDG.E R19, desc[UR16][R14.64] ;  /* 0x000000100e137981 */ /* 0x000ee8000c1e1900 */
[----:B------:R-:W3:Y:S04]  /*0770*/  LDG.E R20, desc[UR16][R4.64+0x8] ;  /* 0x0000081004147981 */ /* 0x000ee8000c1e1900 */
[----:B------:R-:W5:Y:S04]  /*0780*/  LDG.E R22, desc[UR16][R4.64+0xc] ;  /* 0x00000c1004167981 */ /* 0x000f68000c1e1900 */
[----:B------:R-:W5:Y:S01]  /*0790*/  LDG.E R16, desc[UR16][R16.64] ;  /* 0x0000001010107981 */ /* 0x000f62000c1e1900 */
[----:B------:R-:W-:Y:S01]  /*07a0*/  UIADD3 UR4, UPT, UPT, UR4, 0x4, URZ ;  /* 0x0000000404047890 */ /* 0x000fe2000fffe0ff */
[----:B----4-:R-:W-:-:S04]  /*07b0*/  IMAD R9, R9, R6, R12 ;  /* 0x0000000609097224 */ /* 0x010fc800078e020c */
[----:B--2---:R-:W-:-:S04]  /*07c0*/  IMAD R3, R18, R3, R9 ;  /* 0x0000000312037224 */ /* 0x004fc800078e0209 */
[----:B---3--:R-:W-:-:S04]  /*07d0*/  IMAD R3, R20, R19, R3 ;  /* 0x0000001314037224 */ /* 0x008fc800078e0203 */
[----:B-----5:R-:W-:-:S07]  /*07e0*/  IMAD R12, R22, R16, R3 ;  /* 0x00000010160c7224 */ /* 0x020fce00078e0203 */
.L_x_3:
[----:B------:R-:W-:Y:S05]  /*07f0*/  BRA.U !UP1, `(.L_x_0) ;  /* 0x0000000109a87547 */ /* 0x000fea000b800000 */
[----:B------:R-:W-:Y:S01]  /*0800*/  UISETP.NE.AND UP0, UPT, UR5, 0x1, UPT ;  /* 0x000000010500788c */ /* 0x000fe2000bf05270 */
[----:B------:R-:W-:Y:S01]  /*0810*/  MOV R9, UR4 ;  /* 0x0000000400097c02 */ /* 0x000fe20008000f00 */
[----:B------:R-:W-:Y:S02]  /*0820*/  ULOP3.LUT UR5, UR19, 0x1, URZ, 0xc0, !UPT ;  /* 0x0000000113057892 */ /* 0x000fe4000f8ec0ff */
[----:B------:R-:W-:Y:S02]  /*0830*/  MOV R17, UR19 ;  /* 0x0000001300117c02 */ /* 0x000fe40008000f00 */
[----:B------:R-:W-:Y:S01]  /*0840*/  UISETP.NE.U32.AND UP1, UPT, UR5, 0x1, UPT ;  /* 0x000000010500788c */ /* 0x000fe2000bf25070 */
[----:B------:R-:W-:-:S04]  /*0850*/  PLOP3.LUT P1, PT, PT, PT, UP0, 0x80, 0x8 ;  /* 0x000000000008781c */ /* 0x000fc80003f2f008 */
[----:B------:R-:W1:Y:S01]  /*0860*/  @UP0 LDCU.128 UR8, c[0x0][0x380] ;  /* 0x00007000ff0807ac */ /* 0x000e620008000c00 */
[----:B------:R-:W-:Y:S01]  /*0870*/  PLOP3.LUT P0, PT, PT, PT, UP1, 0x80, 0x8 ;  /* 0x000000000008781c */ /* 0x000fe20003f0f018 */
[----:B------:R-:W2:Y:S04]  /*0880*/  @UP0 LDCU.64 UR6, c[0x0][0x380] ;  /* 0x00007000ff0607ac */ /* 0x000ea80008000a00 */
[----:B------:R-:W3:Y:S03]  /*0890*/  @!UP1 LDCU.128 UR12, c[0x0][0x380] ;  /* 0x00007000ff0c97ac */ /* 0x000ee60008000c00 */
[C---:B------:R-:W-:Y:S02]  /*08a0*/  @P1 IADD3 R3, PT, PT, R2.reuse, UR4, RZ ;  /* 0x0000000402031c10 */ /* 0x040fe4000fffe0ff */
[----:B------:R-:W-:Y:S01]  /*08b0*/  @P1 IADD3 R5, P2, PT, R2, UR4, RZ ;  /* 0x0000000402051c10 */ /* 0x000fe2000ff5e0ff */
[----:B------:R-:W-:-:S04]  /*08c0*/  @UP0 UIADD3 UR4, UPT, UPT, UR4, 0x2, URZ ;  /* 0x0000000204040890 */ /* 0x000fc8000fffe0ff */
[----:B------:R-:W-:Y:S01]  /*08d0*/  @P1 IMAD.X R8, RZ, RZ, RZ, P2 ;  /* 0x000000ffff081224 */ /* 0x000fe200010e06ff */
[----:B-1----:R-:W-:Y:S02]  /*08e0*/  MOV R14, UR8 ;  /* 0x00000008000e7c02 */ /* 0x002fe40008000f00 */
[----:B------:R-:W-:Y:S02]  /*08f0*/  MOV R15, UR9 ;  /* 0x00000009000f7c02 */ /* 0x000fe40008000f00 */
[----:B------:R-:W-:Y:S02]  /*0900*/  MOV R6, UR10 ;  /* 0x0000000a00067c02 */ /* 0x000fe40008000f00 */
[----:B------:R-:W-:Y:S01]  /*0910*/  MOV R7, UR11 ;  /* 0x0000000b00077c02 */ /* 0x000fe20008000f00 */
[----:B------:R-:W-:Y:S01]  /*0920*/  @P1 IMAD.WIDE.U32 R14, R3, 0x4, R14 ;  /* 0x00000004030e1825 */ /* 0x000fe200078e000e */
[----:B--2---:R-:W-:-:S03]  /*0930*/  @P1 LEA R4, P2, R5, UR6, 0x2 ;  /* 0x0000000605041c11 */ /* 0x004fc6000f8410ff */
[----:B------:R-:W-:Y:S01]  /*0940*/  @P1 IMAD R3, R9, UR19, R0 ;  /* 0x0000001309031c24 */ /* 0x000fe2000f8e0200 */
[----:B------:R-:W-:-:S03]  /*0950*/  MOV R21, UR4 ;  /* 0x0000000400157c02 */ /* 0x000fc60008000f00 */
[----:B------:R-:W-:Y:S01]  /*0960*/  @P1 IMAD.WIDE R6, R3, 0x4, R6 ;  /* 0x0000000403061825 */ /* 0x000fe200078e0206 */
[----:B------:R-:W-:Y:S01]  /*0970*/  @P1 LEA.HI.X R5, R5, UR7, R8, 0x2, P2 ;  /* 0x0000000705051c11 */ /* 0x000fe200090f1408 */
[----:B0-----:R-:W2:Y:S01]  /*0980*/  @P1 LDG.E R3, desc[UR16][R14.64] ;  /* 0x000000100e031981 */ /* 0x001ea2000c1e1900 */
[----:B---3--:R-:W-:Y:S01]  /*0990*/  MOV R8, UR12 ;  /* 0x0000000c00087c02 */ /* 0x008fe20008000f00 */
[----:B------:R-:W-:Y:S01]  /*09a0*/  @!P0 IMAD R21, R21, UR19, R0 ;  /* 0x0000001315158c24 */ /* 0x000fe2000f8e0200 */
[----:B------:R-:W-:Y:S01]  /*09b0*/  MOV R9, UR13 ;  /* 0x0000000d00097c02 */ /* 0x000fe20008000f00 */
[----:B------:R-:W-:Y:S01]  /*09c0*/  @P1 IMAD.WIDE.U32 R16, R17, 0x4, R6 ;  /* 0x0000000411101825 */ /* 0x000fe200078e0006 */
[----:B------:R-:W-:Y:S01]  /*09d0*/  @!P0 IADD3 R19, PT, PT, R2, UR4, RZ ;  /* 0x0000000402138c10 */ /* 0x000fe2000fffe0ff */
[----:B------:R-:W2:Y:S01]  /*09e0*/  @P1 LDG.E R6, desc[UR16][R6.64] ;  /* 0x0000001006061981 */ /* 0x000ea2000c1e1900 */
[----:B------:R-:W-:Y:S02]  /*09f0*/  MOV R10, UR14 ;  /* 0x0000000e000a7c02 */ /* 0x000fe40008000f00 */
[----:B------:R-:W-:Y:S01]  /*0a00*/  MOV R11, UR15 ;  /* 0x0000000f000b7c02 */ /* 0x000fe20008000f00 */
[----:B------:R-:W-:Y:S01]  /*0a10*/  @!P0 IMAD.WIDE.U32 R8, R19, 0x4, R8 ;  /* 0x0000000413088825 */ /* 0x000fe200078e0008 */
[----:B------:R-:W3:Y:S03]  /*0a20*/  @P1 LDG.E R16, desc[UR16][R16.64] ;  /* 0x0000001010101981 */ /* 0x000ee6000c1e1900 */
[----:B------:R-:W-:Y:S01]  /*0a30*/  @!P0 IMAD.WIDE R10, R21, 0x4, R10 ;  /* 0x00000004150a8825 */ /* 0x000fe200078e020a */
[----:B------:R-:W3:Y:S04]  /*0a40*/  @P1 LDG.E R4, desc[UR16][R4.64+0x4] ;  /* 0x0000041004041981 */ /* 0x000ee8000c1e1900 */
[----:B------:R-:W4:Y:S04]  /*0a50*/  @!P0 LDG.E R9, desc[UR16][R8.64] ;  /* 0x0000001008098981 */ /* 0x000f28000c1e1900 */
[----:B------:R-:W4:Y:S01]  /*0a60*/  @!P0 LDG.E R10, desc[UR16][R10.64] ;  /* 0x000000100a0a8981 */ /* 0x000f22000c1e1900 */
[----:B--2---:R-:W-:-:S04]  /*0a70*/  @P1 IMAD R3, R3, R6, R12 ;  /* 0x0000000603031224 */ /* 0x004fc800078e020c */
[----:B---3--:R-:W-:-:S04]  /*0a80*/  @P1 IMAD R12, R4, R16, R3 ;  /* 0x00000010040c1224 */ /* 0x008fc800078e0203 */
[----:B----4-:R-:W-:-:S07]  /*0a90*/  @!P0 IMAD R12, R9, R10, R12 ;  /* 0x0000000a090c8224 */ /* 0x010fce00078e020c */
.L_x_0:
[----:B------:R-:W1:Y:S01]  /*0aa0*/  LDC.64 R2, c[0x0][0x390] ;  /* 0x0000e400ff027b82 */ /* 0x000e620000000a00 */
[----:B------:R-:W-:-:S04]  /*0ab0*/  IMAD R13, R13, UR19, R0 ;  /* 0x000000130d0d7c24 */ /* 0x000fc8000f8e0200 */
[----:B-1----:R-:W-:-:S05]  /*0ac0*/  IMAD.WIDE R2, R13, 0x4, R2 ;  /* 0x000000040d027825 */ /* 0x002fca00078e0202 */
[----:B0-----:R-:W-:Y:S01]  /*0ad0*/  STG.E desc[UR16][R2.64], R12 ;  /* 0x0000000c02007986 */ /* 0x001fe2000c101910 */
[----:B------:R-:W-:Y:S05]  /*0ae0*/  EXIT ;  /* 0x000000000000794d */ /* 0x000fea0003800000 */
.L_x_4:
[----:B------:R-:W-:-:S00]  /*0af0*/  BRA `(.L_x_4) ;  /* 0xfffffffc00fc7947 */ /* 0x000fc0000383ffff */
[----:B------:R-:W-:-:S00]  /*0b00*/  NOP ;  /* 0x0000000000007918 */ /* 0x000fc00000000000 */
[----:B------:R-:W-:-:S00]  /*0b10*/  NOP ;  /* 0x0000000000007918 */ /* 0x000fc00000000000 */
[----:B------:R-:W-:-:S00]  /*0b20*/  NOP ;  /* 0x0000000000007918 */ /* 0x000fc00000000000 */
[----:B------:R-:W-:-:S00]  /*0b30*/  NOP ;  /* 0x0000000000007918 */ /* 0x000fc00000000000 */
[----:B------:R-:W-:-:S00]  /*0b40*/  NOP ;  /* 0x0000000000007918 */ /* 0x000fc00000000000 */
[----:B------:R-:W-:-:S00]  /*0b50*/  NOP ;  /* 0x0000000000007918 */ /* 0x000fc00000000000 */
[----:B------:R-:W-:-:S00]  /*0b60*/  NOP ;  /* 0x0000000000007918 */ /* 0x000fc00000000000 */
[----:B------:R-:W-:-:S00]  /*0b70*/  NOP ;  /* 0x0000000000007918 */ /* 0x000fc00000000000 */
.L_x_5:


//--------------------- .nv.shared.reserved.0     --------------------------
	.section	.nv.shared.reserved.0,"aw",@nobits
	.weak		__nv_reservedSMEM_offset_0_alias
	.size		__nv_reservedSMEM_offset_0_alias, 0, 64
	.other		__nv_reservedSMEM_offset_0_alias,@"STO_CUDA_RESERVED_SHARED STV_DEFAULT"
__nv_reservedSMEM_offset_0_alias:
	.zero		0
	.zero		64


//--------------------- .nv.constant0._Z10matrix_mulPiS_S_ii --------------------------
	.section	.nv.constant0._Z10matrix_mulPiS_S_ii,"a",@progbits
	.sectionflags	@""
	.align	4
.nv.constant0._Z10matrix_mulPiS_S_ii:
	.zero		928


//--------------------- SYMBOLS --------------------------

	.type		.nv.reservedSmem.offset0,@object
	.size		.nv.reservedSmem.offset0,0x4
